//
// Generated by NVIDIA NVVM Compiler
//
// Compiler Build ID: CL-36424714
// Cuda compilation tools, release 13.0, V13.0.88
// Based on NVVM 20.0.0
//

.version 9.0
.target sm_100
.address_size 64

	// .globl	_Z12transposePadPKfPfii
// _ZZ12transposePadPKfPfiiE6s_tile has been demoted

.visible .entry _Z12transposePadPKfPfii(
	.param .u64 .ptr .align 1 _Z12transposePadPKfPfii_param_0,
	.param .u64 .ptr .align 1 _Z12transposePadPKfPfii_param_1,
	.param .u32 _Z12transposePadPKfPfii_param_2,
	.param .u32 _Z12transposePadPKfPfii_param_3
)
{
	.reg .pred 	%p<7>;
	.reg .b32 	%r<31>;
	.reg .b32 	%f<3>;
	.reg .b64 	%rd<9>;
	// demoted variable
	.shared .align 4 .b8 _ZZ12transposePadPKfPfiiE6s_tile[1088];
	ld.param.u64 	%rd1, [_Z12transposePadPKfPfii_param_0];
	ld.param.u64 	%rd2, [_Z12transposePadPKfPfii_param_1];
	ld.param.u32 	%r11, [_Z12transposePadPKfPfii_param_2];
	ld.param.u32 	%r10, [_Z12transposePadPKfPfii_param_3];
	mov.u32 	%r12, %ctaid.x;
	mov.u32 	%r13, %ctaid.y;
	shl.b32 	%r1, %r13, 4;
	mov.u32 	%r2, %tid.y;
	add.s32 	%r3, %r1, %r2;
	shl.b32 	%r4, %r12, 4;
	mov.u32 	%r5, %tid.x;
	add.s32 	%r14, %r4, %r5;
	setp.ge.s32 	%p1, %r3, %r10;
	setp.ge.s32 	%p2, %r14, %r11;
	or.pred  	%p3, %p1, %p2;
	@%p3 bra 	$L__BB0_2;
	cvta.to.global.u64 	%rd3, %rd1;
	mad.lo.s32 	%r20, %r11, %r3, %r14;
	mul.wide.s32 	%rd4, %r20, 4;
	add.s64 	%rd5, %rd3, %rd4;
	ld.global.f32 	%f1, [%rd5];
	mov.u32 	%r21, _ZZ12transposePadPKfPfiiE6s_tile;
	mad.lo.s32 	%r22, %r2, 68, %r21;
	shl.b32 	%r23, %r5, 2;
	add.s32 	%r24, %r22, %r23;
	st.shared.f32 	[%r24], %f1;
	bra.uni 	$L__BB0_3;
$L__BB0_2:
	mov.u32 	%r15, _ZZ12transposePadPKfPfiiE6s_tile;
	mad.lo.s32 	%r16, %r2, 68, %r15;
	shl.b32 	%r17, %r5, 2;
	add.s32 	%r18, %r16, %r17;
	mov.b32 	%r19, 0;
	st.shared.u32 	[%r18], %r19;
$L__BB0_3:
	bar.sync 	0;
	add.s32 	%r7, %r4, %r2;
	add.s32 	%r25, %r1, %r5;
	setp.ge.s32 	%p4, %r7, %r11;
	setp.ge.s32 	%p5, %r25, %r10;
	or.pred  	%p6, %p4, %p5;
	@%p6 bra 	$L__BB0_5;
	mov.u32 	%r26, _ZZ12transposePadPKfPfiiE6s_tile;
	mad.lo.s32 	%r27, %r5, 68, %r26;
	shl.b32 	%r28, %r2, 2;
	add.s32 	%r29, %r27, %r28;
	ld.shared.f32 	%f2, [%r29];
	mad.lo.s32 	%r30, %r10, %r7, %r25;
	cvta.to.global.u64 	%rd6, %rd2;
	mul.wide.s32 	%rd7, %r30, 4;
	add.s64 	%rd8, %rd6, %rd7;
	st.global.f32 	[%rd8], %f2;
$L__BB0_5:
	ret;

}


// ===== COMPILED SASS (sm_100) =====

	.target	sm_100

	.elftype	@"ET_EXEC"


//--------------------- .note.nv.tkinfo           --------------------------
	.section	.note.nv.tkinfo,"",@"SHT_NOTE"
	.sectionflags	@"SHF_NOTE_NV_TKINFO"
	.tkinfo
        /*0018*/ 	.word	0x00000002
        /*0030*/ 	.string	""
        /*0030*/ 	.string	"ptxas"
        /*0030*/ 	.string	"Cuda compilation tools, release 13.0, V13.0.88"
        /*0030*/ 	.string	"Build cuda_13.0.r13.0/compiler.36424714_0"
        /*0030*/ 	.string	"-arch sm_100 -m 64 "



//--------------------- .note.nv.cuinfo           --------------------------
	.section	.note.nv.cuinfo,"",@"SHT_NOTE"
	.sectionflags	@"SHF_NOTE_NV_CUINFO"
        /*0018*/ 	.short	0x0002
        /*001a*/ 	.short	0x0064
        /*001c*/ 	.short	0x0082
	.zero		2


//--------------------- .nv.info                  --------------------------
	.section	.nv.info,"",@"SHT_CUDA_INFO"
	.align	4


	//----- nvinfo : EIATTR_REGCOUNT
	.align		4
        /*0000*/ 	.byte	0x04, 0x2f
        /*0002*/ 	.short	(.L_1 - .L_0)
	.align		4
.L_0:
        /*0004*/ 	.word	index@(_Z12transposePadPKfPfii)
        /*0008*/ 	.word	0x0000000e


	//----- nvinfo : EIATTR_FRAME_SIZE
	.align		4
.L_1:
        /*000c*/ 	.byte	0x04, 0x11
        /*000e*/ 	.short	(.L_3 - .L_2)
	.align		4
.L_2:
        /*0010*/ 	.word	index@(_Z12transposePadPKfPfii)
        /*0014*/ 	.word	0x00000000


	//----- nvinfo : EIATTR_MIN_STACK_SIZE
	.align		4
.L_3:
        /*0018*/ 	.byte	0x04, 0x12
        /*001a*/ 	.short	(.L_5 - .L_4)
	.align		4
.L_4:
        /*001c*/ 	.word	index@(_Z12transposePadPKfPfii)
        /*0020*/ 	.word	0x00000000
.L_5:


//--------------------- .nv.compat                --------------------------
	.section	.nv.compat,"",@"SHT_CUDA_COMPAT_INFO"
	.align	4
        /*0000*/ 	.byte	0x02, 0x09, 0x00, 0x00, 0x02, 0x02, 0x01, 0x00, 0x02, 0x05, 0x05, 0x00, 0x03, 0x07, 0x01, 0x01
        /*0010*/ 	.byte	0x02, 0x03, 0x00, 0x00, 0x02, 0x06, 0x01, 0x00, 0x04, 0x0b, 0x08, 0x00, 0x09, 0x00, 0x00, 0x00
        /*0020*/ 	.byte	0x00, 0x00, 0x00, 0x00


//--------------------- .nv.info._Z12transposePadPKfPfii --------------------------
	.section	.nv.info._Z12transposePadPKfPfii,"",@"SHT_CUDA_INFO"
	.sectionflags	@""
	.align	4


	//----- nvinfo : EIATTR_CUDA_API_VERSION
	.align		4
        /*0000*/ 	.byte	0x04, 0x37
        /*0002*/ 	.short	(.L_7 - .L_6)
.L_6:
        /*0004*/ 	.word	0x00000082


	//----- nvinfo : EIATTR_KPARAM_INFO
	.align		4
.L_7:
        /*0008*/ 	.byte	0x04, 0x17
        /*000a*/ 	.short	(.L_9 - .L_8)
.L_8:
        /*000c*/ 	.word	0x00000000
        /*0010*/ 	.short	0x0003
        /*0012*/ 	.short	0x0014
        /*0014*/ 	.byte	0x00, 0xf0, 0x11, 0x00


	//----- nvinfo : EIATTR_KPARAM_INFO
	.align		4
.L_9:
        /*0018*/ 	.byte	0x04, 0x17
        /*001a*/ 	.short	(.L_11 - .L_10)
.L_10:
        /*001c*/ 	.word	0x00000000
        /*0020*/ 	.short	0x0002
        /*0022*/ 	.short	0x0010
        /*0024*/ 	.byte	0x00, 0xf0, 0x11, 0x00


	//----- nvinfo : EIATTR_KPARAM_INFO
	.align		4
.L_11:
        /*0028*/ 	.byte	0x04, 0x17
        /*002a*/ 	.short	(.L_13 - .L_12)
.L_12:
        /*002c*/ 	.word	0x00000000
        /*0030*/ 	.short	0x0001
        /*0032*/ 	.short	0x0008
        /*0034*/ 	.byte	0x00, 0xf5, 0x21, 0x00


	//----- nvinfo : EIATTR_KPARAM_INFO
	.align		4
.L_13:
        /*0038*/ 	.byte	0x04, 0x17
        /*003a*/ 	.short	(.L_15 - .L_14)
.L_14:
        /*003c*/ 	.word	0x00000000
        /*0040*/ 	.short	0x0000
        /*0042*/ 	.short	0x0000
        /*0044*/ 	.byte	0x00, 0xf5, 0x21, 0x00


	//----- nvinfo : EIATTR_SPARSE_MMA_MASK
	.align		4
.L_15:
        /*0048*/ 	.byte	0x03, 0x50
        /*004a*/ 	.short	0x0000


	//----- nvinfo : EIATTR_MAXREG_COUNT
	.align		4
        /*004c*/ 	.byte	0x03, 0x1b
        /*004e*/ 	.short	0x00ff


	//----- nvinfo : EIATTR_NUM_BARRIERS
	.align		4
        /*0050*/ 	.byte	0x02, 0x4c
        /*0052*/ 	.byte	0x01
	.zero		1


	//----- nvinfo : EIATTR_MERCURY_ISA_VERSION
	.align		4
        /*0054*/ 	.byte	0x03, 0x5f
        /*0056*/ 	.short	0x0101


	//----- nvinfo : EIATTR_VRC_CTA_INIT_COUNT
	.align		4
        /*0058*/ 	.byte	0x02, 0x4a
	.zero		1
	.zero		1


	//----- nvinfo : EIATTR_EXIT_INSTR_OFFSETS
	.align		4
        /*005c*/ 	.byte	0x04, 0x1c
        /*005e*/ 	.short	(.L_17 - .L_16)


	//   ....[0]....
.L_16:
        /*0060*/ 	.word	0x000001f0


	//   ....[1]....
        /*0064*/ 	.word	0x00000270


	//----- nvinfo : EIATTR_CBANK_PARAM_SIZE
	.align		4
.L_17:
        /*0068*/ 	.byte	0x03, 0x19
        /*006a*/ 	.short	0x0018


	//----- nvinfo : EIATTR_PARAM_CBANK
	.align		4
        /*006c*/ 	.byte	0x04, 0x0a
        /*006e*/ 	.short	(.L_19 - .L_18)
	.align		4
.L_18:
        /*0070*/ 	.word	index@(.nv.constant0._Z12transposePadPKfPfii)
        /*0074*/ 	.short	0x0380
        /*0076*/ 	.short	0x0018


	//----- nvinfo : EIATTR_SW_WAR
	.align		4
.L_19:
        /*0078*/ 	.byte	0x04, 0x36
        /*007a*/ 	.short	(.L_21 - .L_20)
.L_20:
        /*007c*/ 	.word	0x00000008
.L_21:


//--------------------- .nv.callgraph             --------------------------
	.section	.nv.callgraph,"",@"SHT_CUDA_CALLGRAPH"
	.align	4
	.sectionentsize	8
	.align		4
        /*0000*/ 	.word	0x00000000
	.align		4
        /*0004*/ 	.word	0xffffffff
	.align		4
        /*0008*/ 	.word	0x00000000
	.align		4
        /*000c*/ 	.word	0xfffffffe
	.align		4
        /*0010*/ 	.word	0x00000000
	.align		4
        /*0014*/ 	.word	0xfffffffd
	.align		4
        /*0018*/ 	.word	0x00000000
	.align		4
        /*001c*/ 	.word	0xfffffffc


//--------------------- .text._Z12transposePadPKfPfii --------------------------
	.section	.text._Z12transposePadPKfPfii,"ax",@progbits
	.align	128
        .global         _Z12transposePadPKfPfii
        .type           _Z12transposePadPKfPfii,@function
        .size           _Z12transposePadPKfPfii,(.L_x_1 - _Z12transposePadPKfPfii)
        .other          _Z12transposePadPKfPfii,@"STO_CUDA_ENTRY STV_DEFAULT"
_Z12transposePadPKfPfii:
.text._Z12transposePadPKfPfii:
[----:B------:R-:W-:Y:S01]  /*0000*/  LDC R1, c[0x0][0x37c] ;  /* 0x0000df00ff017b82 */ /* 0x000fe20000000800 */
[----:B------:R-:W0:Y:S01]  /*0010*/  S2R R11, SR_TID.X ;  /* 0x00000000000b7919 */ /* 0x000e220000002100 */
[----:B------:R-:W1:Y:S01]  /*0020*/  LDCU.64 UR8, c[0x0][0x390] ;  /* 0x00007200ff0877ac */ /* 0x000e620008000a00 */
[----:B------:R-:W0:Y:S01]  /*0030*/  S2R R7, SR_CTAID.X ;  /* 0x0000000000077919 */ /* 0x000e220000002500 */
[----:B------:R-:W2:Y:S01]  /*0040*/  LDCU.64 UR6, c[0x0][0x358] ;  /* 0x00006b00ff0677ac */ /* 0x000ea20008000a00 */
[----:B------:R-:W3:Y:S01]  /*0050*/  S2R R6, SR_CTAID.Y ;  /* 0x0000000000067919 */ /* 0x000ee20000002600 */
[----:B------:R-:W3:Y:S01]  /*0060*/  S2R R9, SR_TID.Y ;  /* 0x0000000000097919 */ /* 0x000ee20000002200 */
[----:B0-----:R-:W-:-:S04]  /*0070*/  LEA R5, R7, R11, 0x4 ;  /* 0x0000000b07057211 */ /* 0x001fc800078e20ff */
[----:B-1----:R-:W-:Y:S02]  /*0080*/  ISETP.GE.AND P0, PT, R5, UR8, PT ;  /* 0x0000000805007c0c */ /* 0x002fe4000bf06270 */
[----:B---3--:R-:W-:-:S04]  /*0090*/  LEA R0, R6, R9, 0x4 ;  /* 0x0000000906007211 */ /* 0x008fc800078e20ff */
[----:B------:R-:W-:-:S13]  /*00a0*/  ISETP.GE.OR P0, PT, R0, UR9, P0 ;  /* 0x0000000900007c0c */ /* 0x000fda0008706670 */
[----:B------:R-:W0:Y:S01]  /*00b0*/  @!P0 LDC.64 R2, c[0x0][0x380] ;  /* 0x0000e000ff028b82 */ /* 0x000e220000000a00 */
[----:B------:R-:W-:-:S04]  /*00c0*/  @!P0 IMAD R5, R0, UR8, R5 ;  /* 0x0000000800058c24 */ /* 0x000fc8000f8e0205 */
[----:B0-----:R-:W-:-:S06]  /*00d0*/  @!P0 IMAD.WIDE R2, R5, 0x4, R2 ;  /* 0x0000000405028825 */ /* 0x001fcc00078e0202 */
[----:B--2---:R0:W2:Y:S01]  /*00e0*/  @!P0 LDG.E R2, desc[UR6][R2.64] ;  /* 0x0000000602028981 */ /* 0x0040a2000c1e1900 */
[----:B------:R-:W1:Y:S01]  /*00f0*/  S2UR UR5, SR_CgaCtaId ;  /* 0x00000000000579c3 */ /* 0x000e620000008800 */
[----:B------:R-:W-:Y:S01]  /*0100*/  UMOV UR4, 0x400 ;  /* 0x0000040000047882 */ /* 0x000fe20000000000 */
[----:B------:R-:W-:Y:S02]  /*0110*/  LEA R6, R6, R11, 0x4 ;  /* 0x0000000b06067211 */ /* 0x000fe400078e20ff */
[----:B------:R-:W-:Y:S02]  /*0120*/  LEA R5, R7, R9, 0x4 ;  /* 0x0000000907057211 */ /* 0x000fe400078e20ff */
[----:B------:R-:W-:-:S04]  /*0130*/  ISETP.GE.AND P1, PT, R6, UR9, PT ;  /* 0x0000000906007c0c */ /* 0x000fc8000bf26270 */
[----:B------:R-:W-:Y:S01]  /*0140*/  ISETP.GE.OR P1, PT, R5, UR8, P1 ;  /* 0x0000000805007c0c */ /* 0x000fe20008f26670 */
[----:B-1----:R-:W-:-:S06]  /*0150*/  ULEA UR4, UR5, UR4, 0x18 ;  /* 0x0000000405047291 */ /* 0x002fcc000f8ec0ff */
[----:B------:R-:W-:-:S04]  /*0160*/  @!P0 IMAD.U32 R0, RZ, RZ, UR4 ;  /* 0x00000004ff008e24 */ /* 0x000fc8000f8e00ff */
[----:B------:R-:W-:Y:S02]  /*0170*/  @!P0 IMAD R4, R9, 0x44, R0 ;  /* 0x0000004409048824 */ /* 0x000fe400078e0200 */
[----:B------:R-:W-:Y:S02]  /*0180*/  @P0 IMAD.U32 R0, RZ, RZ, UR4 ;  /* 0x00000004ff000e24 */ /* 0x000fe4000f8e00ff */
[----:B0-----:R-:W-:Y:S02]  /*0190*/  @!P0 IMAD R3, R11, 0x4, R4 ;  /* 0x000000040b038824 */ /* 0x001fe400078e0204 */
[----:B------:R-:W-:-:S05]  /*01a0*/  @P0 IMAD R8, R9, 0x44, R0 ;  /* 0x0000004409080824 */ /* 0x000fca00078e0200 */
[----:B------:R-:W-:Y:S01]  /*01b0*/  @P0 LEA R8, R11, R8, 0x2 ;  /* 0x000000080b080211 */ /* 0x000fe200078e10ff */
[----:B--2---:R0:W-:Y:S04]  /*01c0*/  @!P0 STS [R3], R2 ;  /* 0x0000000203008388 */ /* 0x0041e80000000800 */
[----:B------:R0:W-:Y:S01]  /*01d0*/  @P0 STS [R8], RZ ;  /* 0x000000ff08000388 */ /* 0x0001e20000000800 */
[----:B------:R-:W-:Y:S06]  /*01e0*/  BAR.SYNC.DEFER_BLOCKING 0x0 ;  /* 0x0000000000007b1d */ /* 0x000fec0000010000 */
[----:B------:R-:W-:Y:S05]  /*01f0*/  @P1 EXIT ;  /* 0x000000000000194d */ /* 0x000fea0003800000 */
[----:B------:R-:W-:Y:S01]  /*0200*/  IMAD R0, R11, 0x44, R0 ;  /* 0x000000440b007824 */ /* 0x000fe200078e0200 */
[----:B0-----:R-:W0:Y:S01]  /*0210*/  LDC.64 R2, c[0x0][0x388] ;  /* 0x0000e200ff027b82 */ /* 0x001e220000000a00 */
[----:B------:R-:W-:-:S03]  /*0220*/  IMAD R5, R5, UR9, R6 ;  /* 0x0000000905057c24 */ /* 0x000fc6000f8e0206 */
[----:B------:R-:W-:-:S05]  /*0230*/  LEA R0, R9, R0, 0x2 ;  /* 0x0000000009007211 */ /* 0x000fca00078e10ff */
[----:B------:R-:W1:Y:S01]  /*0240*/  LDS R7, [R0] ;  /* 0x0000000000077984 */ /* 0x000e620000000800 */
[----:B0-----:R-:W-:-:S05]  /*0250*/  IMAD.WIDE R2, R5, 0x4, R2 ;  /* 0x0000000405027825 */ /* 0x001fca00078e0202 */
[----:B-1----:R-:W-:Y:S01]  /*0260*/  STG.E desc[UR6][R2.64], R7 ;  /* 0x0000000702007986 */ /* 0x002fe2000c101906 */
[----:B------:R-:W-:Y:S05]  /*0270*/  EXIT ;  /* 0x000000000000794d */ /* 0x000fea0003800000 */
.L_x_0:
[----:B------:R-:W-:-:S00]  /*0280*/  BRA `(.L_x_0) ;  /* 0xfffffffc00fc7947 */ /* 0x000fc0000383ffff */
[----:B------:R-:W-:-:S00]  /*0290*/  NOP ;  /* 0x0000000000007918 */ /* 0x000fc00000000000 */
        /* <DEDUP_REMOVED lines=14> */
.L_x_1:


//--------------------- .nv.shared._Z12transposePadPKfPfii --------------------------
	.section	.nv.shared._Z12transposePadPKfPfii,"aw",@nobits
	.sectionflags	@""
	.align	4
.nv.shared._Z12transposePadPKfPfii:
	.zero		2112


//--------------------- .nv.shared.reserved.0     --------------------------
	.section	.nv.shared.reserved.0,"aw",@nobits
	.weak		__nv_reservedSMEM_offset_0_alias
	.size		__nv_reservedSMEM_offset_0_alias, 0, 64
	.other		__nv_reservedSMEM_offset_0_alias,@"STO_CUDA_RESERVED_SHARED STV_DEFAULT"
__nv_reservedSMEM_offset_0_alias:
	.zero		0
	.zero		64


//--------------------- .nv.constant0._Z12transposePadPKfPfii --------------------------
	.section	.nv.constant0._Z12transposePadPKfPfii,"a",@progbits
	.sectionflags	@""
	.align	4
.nv.constant0._Z12transposePadPKfPfii:
	.zero		920


//--------------------- SYMBOLS --------------------------

	.type		.nv.reservedSmem.offset0,@object
	.size		.nv.reservedSmem.offset0,0x4
	.type		.nv.reservedSmem.cap,@object
	.size		.nv.reservedSmem.cap,0x4
